//
// Generated by NVIDIA NVVM Compiler
//
// Compiler Build ID: CL-36424714
// Cuda compilation tools, release 13.0, V13.0.88
// Based on NVVM 20.0.0
//

.version 9.0
.target sm_100
.address_size 64

	// .globl	_Z18vector_subtractioniPfS_
.extern .shared .align 16 .b8 temp[];

.visible .entry _Z18vector_subtractioniPfS_(
	.param .u32 _Z18vector_subtractioniPfS__param_0,
	.param .u64 .ptr .align 1 _Z18vector_subtractioniPfS__param_1,
	.param .u64 .ptr .align 1 _Z18vector_subtractioniPfS__param_2
)
{
	.reg .pred 	%p<7>;
	.reg .b32 	%r<31>;
	.reg .b32 	%f<16>;
	.reg .b64 	%rd<18>;

	ld.param.u32 	%r12, [_Z18vector_subtractioniPfS__param_0];
	ld.param.u64 	%rd3, [_Z18vector_subtractioniPfS__param_1];
	ld.param.u64 	%rd4, [_Z18vector_subtractioniPfS__param_2];
	cvta.to.global.u64 	%rd1, %rd4;
	cvta.to.global.u64 	%rd2, %rd3;
	mov.u32 	%r13, %ctaid.x;
	mov.u32 	%r14, %ntid.x;
	mov.u32 	%r15, %tid.x;
	mad.lo.s32 	%r29, %r13, %r14, %r15;
	mov.u32 	%r16, %nctaid.x;
	mul.lo.s32 	%r2, %r14, %r16;
	setp.ge.s32 	%p1, %r29, %r12;
	@%p1 bra 	$L__BB0_7;
	add.s32 	%r17, %r29, %r2;
	max.s32 	%r18, %r12, %r17;
	setp.lt.s32 	%p2, %r17, %r12;
	selp.u32 	%r19, 1, 0, %p2;
	add.s32 	%r20, %r17, %r19;
	sub.s32 	%r21, %r18, %r20;
	div.u32 	%r22, %r21, %r2;
	add.s32 	%r3, %r22, %r19;
	and.b32  	%r23, %r3, 3;
	setp.eq.s32 	%p3, %r23, 3;
	@%p3 bra 	$L__BB0_4;
	add.s32 	%r24, %r3, 1;
	and.b32  	%r25, %r24, 3;
	neg.s32 	%r27, %r25;
$L__BB0_3:
	.pragma "nounroll";
	mul.wide.s32 	%rd5, %r29, 4;
	add.s64 	%rd6, %rd1, %rd5;
	add.s64 	%rd7, %rd2, %rd5;
	ld.global.f32 	%f1, [%rd7];
	ld.global.f32 	%f2, [%rd6];
	sub.f32 	%f3, %f1, %f2;
	st.global.f32 	[%rd6], %f3;
	add.s32 	%r29, %r29, %r2;
	add.s32 	%r27, %r27, 1;
	setp.ne.s32 	%p4, %r27, 0;
	@%p4 bra 	$L__BB0_3;
$L__BB0_4:
	setp.lt.u32 	%p5, %r3, 3;
	@%p5 bra 	$L__BB0_7;
	mul.wide.s32 	%rd11, %r2, 4;
	shl.b32 	%r26, %r2, 2;
$L__BB0_6:
	mul.wide.s32 	%rd8, %r29, 4;
	add.s64 	%rd9, %rd2, %rd8;
	ld.global.f32 	%f4, [%rd9];
	add.s64 	%rd10, %rd1, %rd8;
	ld.global.f32 	%f5, [%rd10];
	sub.f32 	%f6, %f4, %f5;
	st.global.f32 	[%rd10], %f6;
	add.s64 	%rd12, %rd9, %rd11;
	ld.global.f32 	%f7, [%rd12];
	add.s64 	%rd13, %rd10, %rd11;
	ld.global.f32 	%f8, [%rd13];
	sub.f32 	%f9, %f7, %f8;
	st.global.f32 	[%rd13], %f9;
	add.s64 	%rd14, %rd12, %rd11;
	ld.global.f32 	%f10, [%rd14];
	add.s64 	%rd15, %rd13, %rd11;
	ld.global.f32 	%f11, [%rd15];
	sub.f32 	%f12, %f10, %f11;
	st.global.f32 	[%rd15], %f12;
	add.s64 	%rd16, %rd14, %rd11;
	ld.global.f32 	%f13, [%rd16];
	add.s64 	%rd17, %rd15, %rd11;
	ld.global.f32 	%f14, [%rd17];
	sub.f32 	%f15, %f13, %f14;
	st.global.f32 	[%rd17], %f15;
	add.s32 	%r29, %r26, %r29;
	setp.lt.s32 	%p6, %r29, %r12;
	@%p6 bra 	$L__BB0_6;
$L__BB0_7:
	ret;

}
	// .globl	_Z18vector_dot_productiPfS_S_
.visible .entry _Z18vector_dot_productiPfS_S_(
	.param .u32 _Z18vector_dot_productiPfS_S__param_0,
	.param .u64 .ptr .align 1 _Z18vector_dot_productiPfS_S__param_1,
	.param .u64 .ptr .align 1 _Z18vector_dot_productiPfS_S__param_2,
	.param .u64 .ptr .align 1 _Z18vector_dot_productiPfS_S__param_3
)
{
	.reg .pred 	%p<11>;
	.reg .b32 	%r<48>;
	.reg .b32 	%f<85>;
	.reg .b64 	%rd<10>;

	ld.param.u32 	%r21, [_Z18vector_dot_productiPfS_S__param_0];
	ld.param.u64 	%rd2, [_Z18vector_dot_productiPfS_S__param_1];
	ld.param.u64 	%rd3, [_Z18vector_dot_productiPfS_S__param_2];
	ld.param.u64 	%rd4, [_Z18vector_dot_productiPfS_S__param_3];
	cvta.to.global.u64 	%rd1, %rd4;
	cvta.to.global.u64 	%rd5, %rd3;
	cvta.to.global.u64 	%rd6, %rd2;
	mov.u32 	%r22, %ctaid.x;
	mov.u32 	%r23, %ntid.x;
	mov.u32 	%r24, %tid.x;
	mad.lo.s32 	%r25, %r22, %r23, %r24;
	mul.wide.s32 	%rd7, %r25, 4;
	add.s64 	%rd8, %rd6, %rd7;
	ld.global.f32 	%f14, [%rd8];
	add.s64 	%rd9, %rd5, %rd7;
	ld.global.f32 	%f15, [%rd9];
	mul.f32 	%f16, %f14, %f15;
	shl.b32 	%r26, %r25, 2;
	mov.u32 	%r27, temp;
	add.s32 	%r28, %r27, %r26;
	st.shared.f32 	[%r28], %f16;
	bar.sync 	0;
	setp.ne.s32 	%p1, %r25, 0;
	@%p1 bra 	$L__BB1_15;
	mov.b32 	%r29, 0;
	st.global.u32 	[%rd1], %r29;
	setp.lt.s32 	%p2, %r21, 1;
	@%p2 bra 	$L__BB1_15;
	and.b32  	%r1, %r21, 15;
	setp.lt.u32 	%p3, %r21, 16;
	mov.b32 	%r44, 0;
	mov.f32 	%f84, 0f00000000;
	@%p3 bra 	$L__BB1_5;
	and.b32  	%r44, %r21, 2147483632;
	add.s32 	%r41, %r27, 32;
	neg.s32 	%r42, %r44;
	mov.f32 	%f84, 0f00000000;
$L__BB1_4:
	.pragma "nounroll";
	ld.shared.v4.f32 	{%f20, %f21, %f22, %f23}, [%r41+-32];
	add.f32 	%f24, %f20, %f84;
	add.f32 	%f25, %f21, %f24;
	add.f32 	%f26, %f22, %f25;
	add.f32 	%f27, %f23, %f26;
	ld.shared.v4.f32 	{%f28, %f29, %f30, %f31}, [%r41+-16];
	add.f32 	%f32, %f28, %f27;
	add.f32 	%f33, %f29, %f32;
	add.f32 	%f34, %f30, %f33;
	add.f32 	%f35, %f31, %f34;
	ld.shared.v4.f32 	{%f36, %f37, %f38, %f39}, [%r41];
	add.f32 	%f40, %f36, %f35;
	add.f32 	%f41, %f37, %f40;
	add.f32 	%f42, %f38, %f41;
	add.f32 	%f43, %f39, %f42;
	ld.shared.v4.f32 	{%f44, %f45, %f46, %f47}, [%r41+16];
	add.f32 	%f48, %f44, %f43;
	add.f32 	%f49, %f45, %f48;
	add.f32 	%f50, %f46, %f49;
	add.f32 	%f84, %f47, %f50;
	add.s32 	%r42, %r42, 16;
	add.s32 	%r41, %r41, 64;
	setp.ne.s32 	%p4, %r42, 0;
	@%p4 bra 	$L__BB1_4;
$L__BB1_5:
	setp.eq.s32 	%p5, %r1, 0;
	@%p5 bra 	$L__BB1_14;
	and.b32  	%r9, %r21, 7;
	setp.lt.u32 	%p6, %r1, 8;
	@%p6 bra 	$L__BB1_8;
	shl.b32 	%r33, %r44, 2;
	add.s32 	%r35, %r27, %r33;
	ld.shared.f32 	%f52, [%r35];
	add.f32 	%f53, %f52, %f84;
	ld.shared.f32 	%f54, [%r35+4];
	add.f32 	%f55, %f54, %f53;
	ld.shared.f32 	%f56, [%r35+8];
	add.f32 	%f57, %f56, %f55;
	ld.shared.f32 	%f58, [%r35+12];
	add.f32 	%f59, %f58, %f57;
	ld.shared.f32 	%f60, [%r35+16];
	add.f32 	%f61, %f60, %f59;
	ld.shared.f32 	%f62, [%r35+20];
	add.f32 	%f63, %f62, %f61;
	ld.shared.f32 	%f64, [%r35+24];
	add.f32 	%f65, %f64, %f63;
	ld.shared.f32 	%f66, [%r35+28];
	add.f32 	%f84, %f66, %f65;
	add.s32 	%r44, %r44, 8;
$L__BB1_8:
	setp.eq.s32 	%p7, %r9, 0;
	@%p7 bra 	$L__BB1_14;
	and.b32  	%r12, %r21, 3;
	setp.lt.u32 	%p8, %r9, 4;
	@%p8 bra 	$L__BB1_11;
	shl.b32 	%r36, %r44, 2;
	add.s32 	%r38, %r27, %r36;
	ld.shared.f32 	%f68, [%r38];
	add.f32 	%f69, %f68, %f84;
	ld.shared.f32 	%f70, [%r38+4];
	add.f32 	%f71, %f70, %f69;
	ld.shared.f32 	%f72, [%r38+8];
	add.f32 	%f73, %f72, %f71;
	ld.shared.f32 	%f74, [%r38+12];
	add.f32 	%f84, %f74, %f73;
	add.s32 	%r44, %r44, 4;
$L__BB1_11:
	setp.eq.s32 	%p9, %r12, 0;
	@%p9 bra 	$L__BB1_14;
	shl.b32 	%r39, %r44, 2;
	add.s32 	%r47, %r27, %r39;
	neg.s32 	%r46, %r12;
$L__BB1_13:
	.pragma "nounroll";
	ld.shared.f32 	%f75, [%r47];
	add.f32 	%f84, %f75, %f84;
	add.s32 	%r47, %r47, 4;
	add.s32 	%r46, %r46, 1;
	setp.ne.s32 	%p10, %r46, 0;
	@%p10 bra 	$L__BB1_13;
$L__BB1_14:
	st.global.f32 	[%rd1], %f84;
$L__BB1_15:
	ret;

}


// ===== COMPILED SASS (sm_100) =====

	.target	sm_100

	.elftype	@"ET_EXEC"


//--------------------- .note.nv.tkinfo           --------------------------
	.section	.note.nv.tkinfo,"",@"SHT_NOTE"
	.sectionflags	@"SHF_NOTE_NV_TKINFO"
	.tkinfo
        /*0018*/ 	.word	0x00000002
        /*0030*/ 	.string	""
        /*0030*/ 	.string	"ptxas"
        /*0030*/ 	.string	"Cuda compilation tools, release 13.0, V13.0.88"
        /*0030*/ 	.string	"Build cuda_13.0.r13.0/compiler.36424714_0"
        /*0030*/ 	.string	"-arch sm_100 -m 64 "



//--------------------- .note.nv.cuinfo           --------------------------
	.section	.note.nv.cuinfo,"",@"SHT_NOTE"
	.sectionflags	@"SHF_NOTE_NV_CUINFO"
        /*0018*/ 	.short	0x0002
        /*001a*/ 	.short	0x0064
        /*001c*/ 	.short	0x0082
	.zero		2


//--------------------- .nv.info                  --------------------------
	.section	.nv.info,"",@"SHT_CUDA_INFO"
	.align	4


	//----- nvinfo : EIATTR_REGCOUNT
	.align		4
        /*0000*/ 	.byte	0x04, 0x2f
        /*0002*/ 	.short	(.L_1 - .L_0)
	.align		4
.L_0:
        /*0004*/ 	.word	index@(_Z18vector_subtractioniPfS_)
        /*0008*/ 	.word	0x00000018


	//----- nvinfo : EIATTR_FRAME_SIZE
	.align		4
.L_1:
        /*000c*/ 	.byte	0x04, 0x11
        /*000e*/ 	.short	(.L_3 - .L_2)
	.align		4
.L_2:
        /*0010*/ 	.word	index@(_Z18vector_subtractioniPfS_)
        /*0014*/ 	.word	0x00000000


	//----- nvinfo : EIATTR_REGCOUNT
	.align		4
.L_3:
        /*0018*/ 	.byte	0x04, 0x2f
        /*001a*/ 	.short	(.L_5 - .L_4)
	.align		4
.L_4:
        /*001c*/ 	.word	index@(_Z18vector_dot_productiPfS_S_)
        /*0020*/ 	.word	0x00000019


	//----- nvinfo : EIATTR_FRAME_SIZE
	.align		4
.L_5:
        /*0024*/ 	.byte	0x04, 0x11
        /*0026*/ 	.short	(.L_7 - .L_6)
	.align		4
.L_6:
        /*0028*/ 	.word	index@(_Z18vector_dot_productiPfS_S_)
        /*002c*/ 	.word	0x00000000


	//----- nvinfo : EIATTR_MIN_STACK_SIZE
	.align		4
.L_7:
        /*0030*/ 	.byte	0x04, 0x12
        /*0032*/ 	.short	(.L_9 - .L_8)
	.align		4
.L_8:
        /*0034*/ 	.word	index@(_Z18vector_dot_productiPfS_S_)
        /*0038*/ 	.word	0x00000000


	//----- nvinfo : EIATTR_MIN_STACK_SIZE
	.align		4
.L_9:
        /*003c*/ 	.byte	0x04, 0x12
        /*003e*/ 	.short	(.L_11 - .L_10)
	.align		4
.L_10:
        /*0040*/ 	.word	index@(_Z18vector_subtractioniPfS_)
        /*0044*/ 	.word	0x00000000
.L_11:


//--------------------- .nv.compat                --------------------------
	.section	.nv.compat,"",@"SHT_CUDA_COMPAT_INFO"
	.align	4
        /*0000*/ 	.byte	0x02, 0x09, 0x00, 0x00, 0x02, 0x02, 0x01, 0x00, 0x02, 0x05, 0x05, 0x00, 0x03, 0x07, 0x01, 0x01
        /*0010*/ 	.byte	0x02, 0x03, 0x00, 0x00, 0x02, 0x06, 0x01, 0x00, 0x04, 0x0b, 0x08, 0x00, 0x09, 0x00, 0x00, 0x00
        /*0020*/ 	.byte	0x00, 0x00, 0x00, 0x00


//--------------------- .nv.info._Z18vector_dot_productiPfS_S_ --------------------------
	.section	.nv.info._Z18vector_dot_productiPfS_S_,"",@"SHT_CUDA_INFO"
	.sectionflags	@""
	.align	4


	//----- nvinfo : EIATTR_CUDA_API_VERSION
	.align		4
        /*0000*/ 	.byte	0x04, 0x37
        /*0002*/ 	.short	(.L_13 - .L_12)
.L_12:
        /*0004*/ 	.word	0x00000082


	//----- nvinfo : EIATTR_KPARAM_INFO
	.align		4
.L_13:
        /*0008*/ 	.byte	0x04, 0x17
        /*000a*/ 	.short	(.L_15 - .L_14)
.L_14:
        /*000c*/ 	.word	0x00000000
        /*0010*/ 	.short	0x0003
        /*0012*/ 	.short	0x0018
        /*0014*/ 	.byte	0x00, 0xf5, 0x21, 0x00


	//----- nvinfo : EIATTR_KPARAM_INFO
	.align		4
.L_15:
        /*0018*/ 	.byte	0x04, 0x17
        /*001a*/ 	.short	(.L_17 - .L_16)
.L_16:
        /*001c*/ 	.word	0x00000000
        /*0020*/ 	.short	0x0002
        /*0022*/ 	.short	0x0010
        /*0024*/ 	.byte	0x00, 0xf5, 0x21, 0x00


	//----- nvinfo : EIATTR_KPARAM_INFO
	.align		4
.L_17:
        /*0028*/ 	.byte	0x04, 0x17
        /*002a*/ 	.short	(.L_19 - .L_18)
.L_18:
        /*002c*/ 	.word	0x00000000
        /*0030*/ 	.short	0x0001
        /*0032*/ 	.short	0x0008
        /*0034*/ 	.byte	0x00, 0xf5, 0x21, 0x00


	//----- nvinfo : EIATTR_KPARAM_INFO
	.align		4
.L_19:
        /*0038*/ 	.byte	0x04, 0x17
        /*003a*/ 	.short	(.L_21 - .L_20)
.L_20:
        /*003c*/ 	.word	0x00000000
        /*0040*/ 	.short	0x0000
        /*0042*/ 	.short	0x0000
        /*0044*/ 	.byte	0x00, 0xf0, 0x11, 0x00


	//----- nvinfo : EIATTR_SPARSE_MMA_MASK
	.align		4
.L_21:
        /*0048*/ 	.byte	0x03, 0x50
        /*004a*/ 	.short	0x0000


	//----- nvinfo : EIATTR_MAXREG_COUNT
	.align		4
        /*004c*/ 	.byte	0x03, 0x1b
        /*004e*/ 	.short	0x00ff


	//----- nvinfo : EIATTR_NUM_BARRIERS
	.align		4
        /*0050*/ 	.byte	0x02, 0x4c
        /*0052*/ 	.byte	0x01
	.zero		1


	//----- nvinfo : EIATTR_MERCURY_ISA_VERSION
	.align		4
        /*0054*/ 	.byte	0x03, 0x5f
        /*0056*/ 	.short	0x0101


	//----- nvinfo : EIATTR_VRC_CTA_INIT_COUNT
	.align		4
        /*0058*/ 	.byte	0x02, 0x4a
	.zero		1
	.zero		1


	//----- nvinfo : EIATTR_EXIT_INSTR_OFFSETS
	.align		4
        /*005c*/ 	.byte	0x04, 0x1c
        /*005e*/ 	.short	(.L_23 - .L_22)


	//   ....[0]....
.L_22:
        /*0060*/ 	.word	0x00000140


	//   ....[1]....
        /*0064*/ 	.word	0x00000190


	//   ....[2]....
        /*0068*/ 	.word	0x00000630


	//----- nvinfo : EIATTR_CBANK_PARAM_SIZE
	.align		4
.L_23:
        /*006c*/ 	.byte	0x03, 0x19
        /*006e*/ 	.short	0x0020


	//----- nvinfo : EIATTR_PARAM_CBANK
	.align		4
        /*0070*/ 	.byte	0x04, 0x0a
        /*0072*/ 	.short	(.L_25 - .L_24)
	.align		4
.L_24:
        /*0074*/ 	.word	index@(.nv.constant0._Z18vector_dot_productiPfS_S_)
        /*0078*/ 	.short	0x0380
        /*007a*/ 	.short	0x0020


	//----- nvinfo : EIATTR_SW_WAR
	.align		4
.L_25:
        /*007c*/ 	.byte	0x04, 0x36
        /*007e*/ 	.short	(.L_27 - .L_26)
.L_26:
        /*0080*/ 	.word	0x00000008
.L_27:


//--------------------- .nv.info._Z18vector_subtractioniPfS_ --------------------------
	.section	.nv.info._Z18vector_subtractioniPfS_,"",@"SHT_CUDA_INFO"
	.sectionflags	@""
	.align	4


	//----- nvinfo : EIATTR_CUDA_API_VERSION
	.align		4
        /*0000*/ 	.byte	0x04, 0x37
        /*0002*/ 	.short	(.L_29 - .L_28)
.L_28:
        /*0004*/ 	.word	0x00000082


	//----- nvinfo : EIATTR_KPARAM_INFO
	.align		4
.L_29:
        /*0008*/ 	.byte	0x04, 0x17
        /*000a*/ 	.short	(.L_31 - .L_30)
.L_30:
        /*000c*/ 	.word	0x00000000
        /*0010*/ 	.short	0x0002
        /*0012*/ 	.short	0x0010
        /*0014*/ 	.byte	0x00, 0xf5, 0x21, 0x00


	//----- nvinfo : EIATTR_KPARAM_INFO
	.align		4
.L_31:
        /*0018*/ 	.byte	0x04, 0x17
        /*001a*/ 	.short	(.L_33 - .L_32)
.L_32:
        /*001c*/ 	.word	0x00000000
        /*0020*/ 	.short	0x0001
        /*0022*/ 	.short	0x0008
        /*0024*/ 	.byte	0x00, 0xf5, 0x21, 0x00


	//----- nvinfo : EIATTR_KPARAM_INFO
	.align		4
.L_33:
        /*0028*/ 	.byte	0x04, 0x17
        /*002a*/ 	.short	(.L_35 - .L_34)
.L_34:
        /*002c*/ 	.word	0x00000000
        /*0030*/ 	.short	0x0000
        /*0032*/ 	.short	0x0000
        /*0034*/ 	.byte	0x00, 0xf0, 0x11, 0x00


	//----- nvinfo : EIATTR_SPARSE_MMA_MASK
	.align		4
.L_35:
        /*0038*/ 	.byte	0x03, 0x50
        /*003a*/ 	.short	0x0000


	//----- nvinfo : EIATTR_MAXREG_COUNT
	.align		4
        /*003c*/ 	.byte	0x03, 0x1b
        /*003e*/ 	.short	0x00ff


	//----- nvinfo : EIATTR_MERCURY_ISA_VERSION
	.align		4
        /*0040*/ 	.byte	0x03, 0x5f
        /*0042*/ 	.short	0x0101


	//----- nvinfo : EIATTR_VRC_CTA_INIT_COUNT
	.align		4
        /*0044*/ 	.byte	0x02, 0x4a
	.zero		1
	.zero		1


	//----- nvinfo : EIATTR_EXIT_INSTR_OFFSETS
	.align		4
        /*0048*/ 	.byte	0x04, 0x1c
        /*004a*/ 	.short	(.L_37 - .L_36)


	//   ....[0]....
.L_36:
        /*004c*/ 	.word	0x00000090


	//   ....[1]....
        /*0050*/ 	.word	0x00000380


	//   ....[2]....
        /*0054*/ 	.word	0x00000560


	//----- nvinfo : EIATTR_CRS_STACK_SIZE
	.align		4
.L_37:
        /*0058*/ 	.byte	0x04, 0x1e
        /*005a*/ 	.short	(.L_39 - .L_38)
.L_38:
        /*005c*/ 	.word	0x00000000


	//----- nvinfo : EIATTR_CBANK_PARAM_SIZE
	.align		4
.L_39:
        /*0060*/ 	.byte	0x03, 0x19
        /*0062*/ 	.short	0x0018


	//----- nvinfo : EIATTR_PARAM_CBANK
	.align		4
        /*0064*/ 	.byte	0x04, 0x0a
        /*0066*/ 	.short	(.L_41 - .L_40)
	.align		4
.L_40:
        /*0068*/ 	.word	index@(.nv.constant0._Z18vector_subtractioniPfS_)
        /*006c*/ 	.short	0x0380
        /*006e*/ 	.short	0x0018


	//----- nvinfo : EIATTR_SW_WAR
	.align		4
.L_41:
        /*0070*/ 	.byte	0x04, 0x36
        /*0072*/ 	.short	(.L_43 - .L_42)
.L_42:
        /*0074*/ 	.word	0x00000008
.L_43:


//--------------------- .nv.callgraph             --------------------------
	.section	.nv.callgraph,"",@"SHT_CUDA_CALLGRAPH"
	.align	4
	.sectionentsize	8
	.align		4
        /*0000*/ 	.word	0x00000000
	.align		4
        /*0004*/ 	.word	0xffffffff
	.align		4
        /*0008*/ 	.word	0x00000000
	.align		4
        /*000c*/ 	.word	0xfffffffe
	.align		4
        /*0010*/ 	.word	0x00000000
	.align		4
        /*0014*/ 	.word	0xfffffffd
	.align		4
        /*0018*/ 	.word	0x00000000
	.align		4
        /*001c*/ 	.word	0xfffffffc


//--------------------- .text._Z18vector_dot_productiPfS_S_ --------------------------
	.section	.text._Z18vector_dot_productiPfS_S_,"ax",@progbits
	.align	128
        .global         _Z18vector_dot_productiPfS_S_
        .type           _Z18vector_dot_productiPfS_S_,@function
        .size           _Z18vector_dot_productiPfS_S_,(.L_x_12 - _Z18vector_dot_productiPfS_S_)
        .other          _Z18vector_dot_productiPfS_S_,@"STO_CUDA_ENTRY STV_DEFAULT"
_Z18vector_dot_productiPfS_S_:
.text._Z18vector_dot_productiPfS_S_:
[----:B------:R-:W-:Y:S01]  /*0000*/  LDC R1, c[0x0][0x37c] ;  /* 0x0000df00ff017b82 */ /* 0x000fe20000000800 */
[----:B------:R-:W0:Y:S07]  /*0010*/  S2R R0, SR_TID.X ;  /* 0x0000000000007919 */ /* 0x000e2e0000002100 */
[----:B------:R-:W0:Y:S01]  /*0020*/  S2UR UR4, SR_CTAID.X ;  /* 0x00000000000479c3 */ /* 0x000e220000002500 */
[----:B------:R-:W1:Y:S07]  /*0030*/  LDCU.64 UR6, c[0x0][0x358] ;  /* 0x00006b00ff0677ac */ /* 0x000e6e0008000a00 */
[----:B------:R-:W0:Y:S08]  /*0040*/  LDC R7, c[0x0][0x360] ;  /* 0x0000d800ff077b82 */ /* 0x000e300000000800 */
[----:B------:R-:W2:Y:S08]  /*0050*/  LDC.64 R2, c[0x0][0x388] ;  /* 0x0000e200ff027b82 */ /* 0x000eb00000000a00 */
[----:B------:R-:W3:Y:S01]  /*0060*/  LDC.64 R4, c[0x0][0x390] ;  /* 0x0000e400ff047b82 */ /* 0x000ee20000000a00 */
[----:B0-----:R-:W-:-:S04]  /*0070*/  IMAD R7, R7, UR4, R0 ;  /* 0x0000000407077c24 */ /* 0x001fc8000f8e0200 */
[----:B--2---:R-:W-:-:S06]  /*0080*/  IMAD.WIDE R2, R7, 0x4, R2 ;  /* 0x0000000407027825 */ /* 0x004fcc00078e0202 */
[----:B-1----:R-:W2:Y:S01]  /*0090*/  LDG.E R2, desc[UR6][R2.64] ;  /* 0x0000000602027981 */ /* 0x002ea2000c1e1900 */
[----:B---3--:R-:W-:-:S06]  /*00a0*/  IMAD.WIDE R4, R7, 0x4, R4 ;  /* 0x0000000407047825 */ /* 0x008fcc00078e0204 */
[----:B------:R-:W2:Y:S01]  /*00b0*/  LDG.E R5, desc[UR6][R4.64] ;  /* 0x0000000604057981 */ /* 0x000ea2000c1e1900 */
[----:B------:R-:W0:Y:S01]  /*00c0*/  S2UR UR5, SR_CgaCtaId ;  /* 0x00000000000579c3 */ /* 0x000e220000008800 */
[----:B------:R-:W-:Y:S01]  /*00d0*/  UMOV UR4, 0x400 ;  /* 0x0000040000047882 */ /* 0x000fe20000000000 */
[----:B------:R-:W-:Y:S01]  /*00e0*/  ISETP.NE.AND P0, PT, R7, RZ, PT ;  /* 0x000000ff0700720c */ /* 0x000fe20003f05270 */
[----:B0-----:R-:W-:-:S06]  /*00f0*/  ULEA UR4, UR5, UR4, 0x18 ;  /* 0x0000000405047291 */ /* 0x001fcc000f8ec0ff */
[----:B------:R-:W-:Y:S01]  /*0100*/  LEA R7, R7, UR4, 0x2 ;  /* 0x0000000407077c11 */ /* 0x000fe2000f8e10ff */
[----:B--2---:R-:W-:-:S05]  /*0110*/  FMUL R0, R2, R5 ;  /* 0x0000000502007220 */ /* 0x004fca0000400000 */
[----:B------:R0:W-:Y:S01]  /*0120*/  STS [R7], R0 ;  /* 0x0000000007007388 */ /* 0x0001e20000000800 */
[----:B------:R-:W-:Y:S06]  /*0130*/  BAR.SYNC.DEFER_BLOCKING 0x0 ;  /* 0x0000000000007b1d */ /* 0x000fec0000010000 */
[----:B------:R-:W-:Y:S05]  /*0140*/  @P0 EXIT ;  /* 0x000000000000094d */ /* 0x000fea0003800000 */
[----:B------:R-:W1:Y:S08]  /*0150*/  LDC R20, c[0x0][0x380] ;  /* 0x0000e000ff147b82 */ /* 0x000e700000000800 */
[----:B------:R-:W2:Y:S01]  /*0160*/  LDC.64 R2, c[0x0][0x398] ;  /* 0x0000e600ff027b82 */ /* 0x000ea20000000a00 */
[----:B-1----:R-:W-:Y:S01]  /*0170*/  ISETP.GE.AND P0, PT, R20, 0x1, PT ;  /* 0x000000011400780c */ /* 0x002fe20003f06270 */
[----:B--2---:R1:W-:-:S12]  /*0180*/  STG.E desc[UR6][R2.64], RZ ;  /* 0x000000ff02007986 */ /* 0x0043d8000c101906 */
[----:B------:R-:W-:Y:S05]  /*0190*/  @!P0 EXIT ;  /* 0x000000000000894d */ /* 0x000fea0003800000 */
[C---:B------:R-:W-:Y:S01]  /*01a0*/  ISETP.GE.U32.AND P1, PT, R20.reuse, 0x10, PT ;  /* 0x000000101400780c */ /* 0x040fe20003f26070 */
[----:B0-----:R-:W-:Y:S01]  /*01b0*/  HFMA2 R0, -RZ, RZ, 0, 0 ;  /* 0x00000000ff007431 */ /* 0x001fe200000001ff */
[----:B------:R-:W-:Y:S02]  /*01c0*/  LOP3.LUT R21, R20, 0xf, RZ, 0xc0, !PT ;  /* 0x0000000f14157812 */ /* 0x000fe400078ec0ff */
[----:B------:R-:W-:Y:S02]  /*01d0*/  MOV R19, RZ ;  /* 0x000000ff00137202 */ /* 0x000fe40000000f00 */
[----:B------:R-:W-:-:S07]  /*01e0*/  ISETP.NE.AND P0, PT, R21, RZ, PT ;  /* 0x000000ff1500720c */ /* 0x000fce0003f05270 */
[----:B------:R-:W-:Y:S06]  /*01f0*/  @!P1 BRA `(.L_x_0) ;  /* 0x0000000000709947 */ /* 0x000fec0003800000 */
[----:B------:R-:W-:Y:S01]  /*0200*/  LOP3.LUT R0, R20, 0x7ffffff0, RZ, 0xc0, !PT ;  /* 0x7ffffff014007812 */ /* 0x000fe200078ec0ff */
[----:B------:R-:W-:Y:S01]  /*0210*/  UIADD3 UR5, UPT, UPT, UR4, 0x20, URZ ;  /* 0x0000002004057890 */ /* 0x000fe2000fffe0ff */
[----:B------:R-:W-:Y:S02]  /*0220*/  MOV R19, RZ ;  /* 0x000000ff00137202 */ /* 0x000fe40000000f00 */
[----:B------:R-:W-:-:S09]  /*0230*/  IADD3 R22, PT, PT, -R0, RZ, RZ ;  /* 0x000000ff00167210 */ /* 0x000fd20007ffe1ff */
.L_x_1:
[----:B------:R-:W0:Y:S01]  /*0240*/  LDS.128 R4, [UR5+-0x20] ;  /* 0xffffe005ff047984 */ /* 0x000e220008000c00 */
[----:B------:R-:W-:-:S03]  /*0250*/  IADD3 R22, PT, PT, R22, 0x10, RZ ;  /* 0x0000001016167810 */ /* 0x000fc60007ffe0ff */
[----:B------:R-:W2:Y:S01]  /*0260*/  LDS.128 R8, [UR5+-0x10] ;  /* 0xfffff005ff087984 */ /* 0x000ea20008000c00 */
[----:B------:R-:W-:-:S03]  /*0270*/  ISETP.NE.AND P1, PT, R22, RZ, PT ;  /* 0x000000ff1600720c */ /* 0x000fc60003f25270 */
[----:B------:R-:W3:Y:S01]  /*0280*/  LDS.128 R12, [UR5] ;  /* 0x00000005ff0c7984 */ /* 0x000ee20008000c00 */
[----:B0-----:R-:W-:-:S03]  /*0290*/  FADD R4, R4, R19 ;  /* 0x0000001304047221 */ /* 0x001fc60000000000 */
[----:B------:R-:W0:Y:S01]  /*02a0*/  LDS.128 R16, [UR5+0x10] ;  /* 0x00001005ff107984 */ /* 0x000e220008000c00 */
[----:B------:R-:W-:Y:S01]  /*02b0*/  UIADD3 UR5, UPT, UPT, UR5, 0x40, URZ ;  /* 0x0000004005057890 */ /* 0x000fe2000fffe0ff */
[----:B------:R-:W-:-:S04]  /*02c0*/  FADD R5, R5, R4 ;  /* 0x0000000405057221 */ /* 0x000fc80000000000 */
[----:B------:R-:W-:-:S04]  /*02d0*/  FADD R6, R6, R5 ;  /* 0x0000000506067221 */ /* 0x000fc80000000000 */
[----:B------:R-:W-:-:S04]  /*02e0*/  FADD R7, R7, R6 ;  /* 0x0000000607077221 */ /* 0x000fc80000000000 */
[----:B--2---:R-:W-:-:S04]  /*02f0*/  FADD R8, R7, R8 ;  /* 0x0000000807087221 */ /* 0x004fc80000000000 */
[----:B------:R-:W-:-:S04]  /*0300*/  FADD R9, R9, R8 ;  /* 0x0000000809097221 */ /* 0x000fc80000000000 */
[----:B------:R-:W-:-:S04]  /*0310*/  FADD R10, R10, R9 ;  /* 0x000000090a0a7221 */ /* 0x000fc80000000000 */
[----:B------:R-:W-:-:S04]  /*0320*/  FADD R11, R11, R10 ;  /* 0x0000000a0b0b7221 */ /* 0x000fc80000000000 */
[----:B---3--:R-:W-:-:S04]  /*0330*/  FADD R12, R11, R12 ;  /* 0x0000000c0b0c7221 */ /* 0x008fc80000000000 */
[----:B------:R-:W-:-:S04]  /*0340*/  FADD R13, R13, R12 ;  /* 0x0000000c0d0d7221 */ /* 0x000fc80000000000 */
[----:B------:R-:W-:-:S04]  /*0350*/  FADD R14, R14, R13 ;  /* 0x0000000d0e0e7221 */ /* 0x000fc80000000000 */
[----:B------:R-:W-:-:S04]  /*0360*/  FADD R15, R15, R14 ;  /* 0x0000000e0f0f7221 */ /* 0x000fc80000000000 */
[----:B0-----:R-:W-:-:S04]  /*0370*/  FADD R16, R15, R16 ;  /* 0x000000100f107221 */ /* 0x001fc80000000000 */
[----:B------:R-:W-:-:S04]  /*0380*/  FADD R17, R17, R16 ;  /* 0x0000001011117221 */ /* 0x000fc80000000000 */
[----:B------:R-:W-:-:S04]  /*0390*/  FADD R18, R18, R17 ;  /* 0x0000001112127221 */ /* 0x000fc80000000000 */
[----:B------:R-:W-:Y:S01]  /*03a0*/  FADD R19, R19, R18 ;  /* 0x0000001213137221 */ /* 0x000fe20000000000 */
[----:B------:R-:W-:Y:S06]  /*03b0*/  @P1 BRA `(.L_x_1) ;  /* 0xfffffffc00a01947 */ /* 0x000fec000383ffff */
.L_x_0:
[----:B------:R-:W-:Y:S05]  /*03c0*/  @!P0 BRA `(.L_x_2) ;  /* 0x0000000000948947 */ /* 0x000fea0003800000 */
[----:B------:R-:W-:Y:S02]  /*03d0*/  ISETP.GE.U32.AND P0, PT, R21, 0x8, PT ;  /* 0x000000081500780c */ /* 0x000fe40003f06070 */
[----:B------:R-:W-:-:S04]  /*03e0*/  LOP3.LUT R13, R20, 0x7, RZ, 0xc0, !PT ;  /* 0x00000007140d7812 */ /* 0x000fc800078ec0ff */
[----:B------:R-:W-:-:S07]  /*03f0*/  ISETP.NE.AND P1, PT, R13, RZ, PT ;  /* 0x000000ff0d00720c */ /* 0x000fce0003f25270 */
[----:B------:R-:W-:Y:S06]  /*0400*/  @!P0 BRA `(.L_x_3) ;  /* 0x0000000000308947 */ /* 0x000fec0003800000 */
[C---:B------:R-:W-:Y:S02]  /*0410*/  LEA R12, R0.reuse, UR4, 0x2 ;  /* 0x00000004000c7c11 */ /* 0x040fe4000f8e10ff */
[----:B------:R-:W-:-:S03]  /*0420*/  IADD3 R0, PT, PT, R0, 0x8, RZ ;  /* 0x0000000800007810 */ /* 0x000fc60007ffe0ff */
[----:B------:R-:W0:Y:S04]  /*0430*/  LDS.128 R4, [R12] ;  /* 0x000000000c047984 */ /* 0x000e280000000c00 */
[----:B------:R-:W2:Y:S01]  /*0440*/  LDS.128 R8, [R12+0x10] ;  /* 0x000010000c087984 */ /* 0x000ea20000000c00 */
[----:B0-----:R-:W-:-:S04]  /*0450*/  FADD R4, R19, R4 ;  /* 0x0000000413047221 */ /* 0x001fc80000000000 */
[----:B------:R-:W-:-:S04]  /*0460*/  FADD R5, R4, R5 ;  /* 0x0000000504057221 */ /* 0x000fc80000000000 */
[----:B------:R-:W-:-:S04]  /*0470*/  FADD R6, R5, R6 ;  /* 0x0000000605067221 */ /* 0x000fc80000000000 */
[----:B------:R-:W-:-:S04]  /*0480*/  FADD R7, R6, R7 ;  /* 0x0000000706077221 */ /* 0x000fc80000000000 */
[----:B--2---:R-:W-:-:S04]  /*0490*/  FADD R8, R7, R8 ;  /* 0x0000000807087221 */ /* 0x004fc80000000000 */
[----:B------:R-:W-:-:S04]  /*04a0*/  FADD R9, R8, R9 ;  /* 0x0000000908097221 */ /* 0x000fc80000000000 */
[----:B------:R-:W-:-:S04]  /*04b0*/  FADD R10, R9, R10 ;  /* 0x0000000a090a7221 */ /* 0x000fc80000000000 */
[----:B------:R-:W-:-:S07]  /*04c0*/  FADD R19, R10, R11 ;  /* 0x0000000b0a137221 */ /* 0x000fce0000000000 */
.L_x_3:
[----:B------:R-:W-:Y:S05]  /*04d0*/  @!P1 BRA `(.L_x_2) ;  /* 0x0000000000509947 */ /* 0x000fea0003800000 */
[----:B------:R-:W-:Y:S02]  /*04e0*/  ISETP.GE.U32.AND P0, PT, R13, 0x4, PT ;  /* 0x000000040d00780c */ /* 0x000fe40003f06070 */
[----:B------:R-:W-:-:S04]  /*04f0*/  LOP3.LUT R20, R20, 0x3, RZ, 0xc0, !PT ;  /* 0x0000000314147812 */ /* 0x000fc800078ec0ff */
[----:B------:R-:W-:-:S07]  /*0500*/  ISETP.NE.AND P1, PT, R20, RZ, PT ;  /* 0x000000ff1400720c */ /* 0x000fce0003f25270 */
[----:B------:R-:W-:Y:S06]  /*0510*/  @!P0 BRA `(.L_x_4) ;  /* 0x00000000001c8947 */ /* 0x000fec0003800000 */
[C---:B------:R-:W-:Y:S02]  /*0520*/  LEA R4, R0.reuse, UR4, 0x2 ;  /* 0x0000000400047c11 */ /* 0x040fe4000f8e10ff */
[----:B------:R-:W-:-:S04]  /*0530*/  IADD3 R0, PT, PT, R0, 0x4, RZ ;  /* 0x0000000400007810 */ /* 0x000fc80007ffe0ff */
[----:B------:R-:W0:Y:S02]  /*0540*/  LDS.128 R4, [R4] ;  /* 0x0000000004047984 */ /* 0x000e240000000c00 */
[----:B0-----:R-:W-:-:S04]  /*0550*/  FADD R8, R19, R4 ;  /* 0x0000000413087221 */ /* 0x001fc80000000000 */
[----:B------:R-:W-:-:S04]  /*0560*/  FADD R5, R8, R5 ;  /* 0x0000000508057221 */ /* 0x000fc80000000000 */
[----:B------:R-:W-:-:S04]  /*0570*/  FADD R6, R5, R6 ;  /* 0x0000000605067221 */ /* 0x000fc80000000000 */
[----:B------:R-:W-:-:S07]  /*0580*/  FADD R19, R6, R7 ;  /* 0x0000000706137221 */ /* 0x000fce0000000000 */
.L_x_4:
[----:B------:R-:W-:Y:S05]  /*0590*/  @!P1 BRA `(.L_x_2) ;  /* 0x0000000000209947 */ /* 0x000fea0003800000 */
[----:B------:R-:W-:Y:S02]  /*05a0*/  LEA R0, R0, UR4, 0x2 ;  /* 0x0000000400007c11 */ /* 0x000fe4000f8e10ff */
[----:B------:R-:W-:-:S07]  /*05b0*/  IADD3 R20, PT, PT, -R20, RZ, RZ ;  /* 0x000000ff14147210 */ /* 0x000fce0007ffe1ff */
.L_x_5:
[----:B------:R0:W2:Y:S01]  /*05c0*/  LDS R4, [R0] ;  /* 0x0000000000047984 */ /* 0x0000a20000000800 */
[----:B------:R-:W-:-:S04]  /*05d0*/  IADD3 R20, PT, PT, R20, 0x1, RZ ;  /* 0x0000000114147810 */ /* 0x000fc80007ffe0ff */
[----:B------:R-:W-:Y:S02]  /*05e0*/  ISETP.NE.AND P0, PT, R20, RZ, PT ;  /* 0x000000ff1400720c */ /* 0x000fe40003f05270 */
[----:B0-----:R-:W-:Y:S01]  /*05f0*/  IADD3 R0, PT, PT, R0, 0x4, RZ ;  /* 0x0000000400007810 */ /* 0x001fe20007ffe0ff */
[----:B--2---:R-:W-:-:S10]  /*0600*/  FADD R19, R4, R19 ;  /* 0x0000001304137221 */ /* 0x004fd40000000000 */
[----:B------:R-:W-:Y:S05]  /*0610*/  @P0 BRA `(.L_x_5) ;  /* 0xfffffffc00e80947 */ /* 0x000fea000383ffff */
.L_x_2:
[----:B------:R-:W-:Y:S01]  /*0620*/  STG.E desc[UR6][R2.64], R19 ;  /* 0x0000001302007986 */ /* 0x000fe2000c101906 */
[----:B------:R-:W-:Y:S05]  /*0630*/  EXIT ;  /* 0x000000000000794d */ /* 0x000fea0003800000 */
.L_x_6:
[----:B------:R-:W-:-:S00]  /*0640*/  BRA `(.L_x_6) ;  /* 0xfffffffc00fc7947 */ /* 0x000fc0000383ffff */
[----:B------:R-:W-:-:S00]  /*0650*/  NOP ;  /* 0x0000000000007918 */ /* 0x000fc00000000000 */
        /* <DEDUP_REMOVED lines=10> */
.L_x_12:


//--------------------- .text._Z18vector_subtractioniPfS_ --------------------------
	.section	.text._Z18vector_subtractioniPfS_,"ax",@progbits
	.align	128
        .global         _Z18vector_subtractioniPfS_
        .type           _Z18vector_subtractioniPfS_,@function
        .size           _Z18vector_subtractioniPfS_,(.L_x_13 - _Z18vector_subtractioniPfS_)
        .other          _Z18vector_subtractioniPfS_,@"STO_CUDA_ENTRY STV_DEFAULT"
_Z18vector_subtractioniPfS_:
.text._Z18vector_subtractioniPfS_:
[----:B------:R-:W-:Y:S01]  /*0000*/  LDC R1, c[0x0][0x37c] ;  /* 0x0000df00ff017b82 */ /* 0x000fe20000000800 */
[----:B------:R-:W0:Y:S07]  /*0010*/  S2R R3, SR_TID.X ;  /* 0x0000000000037919 */ /* 0x000e2e0000002100 */
[----:B------:R-:W0:Y:S01]  /*0020*/  S2UR UR4, SR_CTAID.X ;  /* 0x00000000000479c3 */ /* 0x000e220000002500 */
[----:B------:R-:W1:Y:S07]  /*0030*/  LDCU UR6, c[0x0][0x380] ;  /* 0x00007000ff0677ac */ /* 0x000e6e0008000800 */
[----:B------:R-:W0:Y:S01]  /*0040*/  LDC R0, c[0x0][0x360] ;  /* 0x0000d800ff007b82 */ /* 0x000e220000000800 */
[----:B------:R-:W2:Y:S01]  /*0050*/  LDCU UR5, c[0x0][0x370] ;  /* 0x00006e00ff0577ac */ /* 0x000ea20008000800 */
[----:B0-----:R-:W-:-:S02]  /*0060*/  IMAD R3, R0, UR4, R3 ;  /* 0x0000000400037c24 */ /* 0x001fc4000f8e0203 */
[----:B--2---:R-:W-:-:S03]  /*0070*/  IMAD R0, R0, UR5, RZ ;  /* 0x0000000500007c24 */ /* 0x004fc6000f8e02ff */
[----:B-1----:R-:W-:-:S13]  /*0080*/  ISETP.GE.AND P0, PT, R3, UR6, PT ;  /* 0x0000000603007c0c */ /* 0x002fda000bf06270 */
[----:B------:R-:W-:Y:S05]  /*0090*/  @P0 EXIT ;  /* 0x000000000000094d */ /* 0x000fea0003800000 */
[----:B------:R-:W0:Y:S01]  /*00a0*/  I2F.U32.RP R8, R0 ;  /* 0x0000000000087306 */ /* 0x000e220000209000 */
[C---:B------:R-:W-:Y:S01]  /*00b0*/  IMAD.IADD R2, R0.reuse, 0x1, R3 ;  /* 0x0000000100027824 */ /* 0x040fe200078e0203 */
[----:B------:R-:W-:Y:S01]  /*00c0*/  IADD3 R9, PT, PT, RZ, -R0, RZ ;  /* 0x80000000ff097210 */ /* 0x000fe20007ffe0ff */
[----:B------:R-:W1:Y:S01]  /*00d0*/  LDCU.64 UR4, c[0x0][0x358] ;  /* 0x00006b00ff0477ac */ /* 0x000e620008000a00 */
[----:B------:R-:W-:Y:S01]  /*00e0*/  ISETP.NE.U32.AND P2, PT, R0, RZ, PT ;  /* 0x000000ff0000720c */ /* 0x000fe20003f45070 */
[----:B------:R-:W-:Y:S01]  /*00f0*/  BSSY.RECONVERGENT B0, `(.L_x_7) ;  /* 0x0000028000007945 */ /* 0x000fe20003800200 */
[C---:B------:R-:W-:Y:S02]  /*0100*/  ISETP.GE.AND P0, PT, R2.reuse, UR6, PT ;  /* 0x0000000602007c0c */ /* 0x040fe4000bf06270 */
[----:B------:R-:W-:Y:S02]  /*0110*/  VIMNMX R7, PT, PT, R2, UR6, !PT ;  /* 0x0000000602077c48 */ /* 0x000fe4000ffe0100 */
[----:B------:R-:W-:-:S04]  /*0120*/  SEL R6, RZ, 0x1, P0 ;  /* 0x00000001ff067807 */ /* 0x000fc80000000000 */
[----:B------:R-:W-:Y:S01]  /*0130*/  IADD3 R7, PT, PT, R7, -R2, -R6 ;  /* 0x8000000207077210 */ /* 0x000fe20007ffe806 */
[----:B0-----:R-:W0:Y:S02]  /*0140*/  MUFU.RCP R8, R8 ;  /* 0x0000000800087308 */ /* 0x001e240000001000 */
[----:B0-----:R-:W-:-:S06]  /*0150*/  IADD3 R4, PT, PT, R8, 0xffffffe, RZ ;  /* 0x0ffffffe08047810 */ /* 0x001fcc0007ffe0ff */
[----:B------:R0:W2:Y:S02]  /*0160*/  F2I.FTZ.U32.TRUNC.NTZ R5, R4 ;  /* 0x0000000400057305 */ /* 0x0000a4000021f000 */
[----:B0-----:R-:W-:Y:S02]  /*0170*/  HFMA2 R4, -RZ, RZ, 0, 0 ;  /* 0x00000000ff047431 */ /* 0x001fe400000001ff */
[----:B--2---:R-:W-:-:S04]  /*0180*/  IMAD R9, R9, R5, RZ ;  /* 0x0000000509097224 */ /* 0x004fc800078e02ff */
[----:B------:R-:W-:-:S06]  /*0190*/  IMAD.HI.U32 R8, R5, R9, R4 ;  /* 0x0000000905087227 */ /* 0x000fcc00078e0004 */
[----:B------:R-:W-:-:S05]  /*01a0*/  IMAD.HI.U32 R5, R8, R7, RZ ;  /* 0x0000000708057227 */ /* 0x000fca00078e00ff */
[----:B------:R-:W-:-:S05]  /*01b0*/  IADD3 R2, PT, PT, -R5, RZ, RZ ;  /* 0x000000ff05027210 */ /* 0x000fca0007ffe1ff */
[----:B------:R-:W-:-:S05]  /*01c0*/  IMAD R7, R0, R2, R7 ;  /* 0x0000000200077224 */ /* 0x000fca00078e0207 */
[----:B------:R-:W-:-:S13]  /*01d0*/  ISETP.GE.U32.AND P0, PT, R7, R0, PT ;  /* 0x000000000700720c */ /* 0x000fda0003f06070 */
[----:B------:R-:W-:Y:S01]  /*01e0*/  @P0 IMAD.IADD R7, R7, 0x1, -R0 ;  /* 0x0000000107070824 */ /* 0x000fe200078e0a00 */
[----:B------:R-:W-:-:S04]  /*01f0*/  @P0 IADD3 R5, PT, PT, R5, 0x1, RZ ;  /* 0x0000000105050810 */ /* 0x000fc80007ffe0ff */
[----:B------:R-:W-:-:S13]  /*0200*/  ISETP.GE.U32.AND P1, PT, R7, R0, PT ;  /* 0x000000000700720c */ /* 0x000fda0003f26070 */
[----:B------:R-:W-:Y:S02]  /*0210*/  @P1 IADD3 R5, PT, PT, R5, 0x1, RZ ;  /* 0x0000000105051810 */ /* 0x000fe40007ffe0ff */
[----:B------:R-:W-:-:S05]  /*0220*/  @!P2 LOP3.LUT R5, RZ, R0, RZ, 0x33, !PT ;  /* 0x00000000ff05a212 */ /* 0x000fca00078e33ff */
[----:B------:R-:W-:-:S05]  /*0230*/  IMAD.IADD R2, R6, 0x1, R5 ;  /* 0x0000000106027824 */ /* 0x000fca00078e0205 */
[C---:B------:R-:W-:Y:S02]  /*0240*/  LOP3.LUT R4, R2.reuse, 0x3, RZ, 0xc0, !PT ;  /* 0x0000000302047812 */ /* 0x040fe400078ec0ff */
[----:B------:R-:W-:Y:S02]  /*0250*/  ISETP.GE.U32.AND P1, PT, R2, 0x3, PT ;  /* 0x000000030200780c */ /* 0x000fe40003f26070 */
[----:B------:R-:W-:-:S13]  /*0260*/  ISETP.NE.AND P0, PT, R4, 0x3, PT ;  /* 0x000000030400780c */ /* 0x000fda0003f05270 */
[----:B-1----:R-:W-:Y:S05]  /*0270*/  @!P0 BRA `(.L_x_8) ;  /* 0x00000000003c8947 */ /* 0x002fea0003800000 */
[----:B------:R-:W0:Y:S01]  /*0280*/  LDC.64 R8, c[0x0][0x390] ;  /* 0x0000e400ff087b82 */ /* 0x000e220000000a00 */
[----:B------:R-:W-:-:S04]  /*0290*/  IADD3 R2, PT, PT, R2, 0x1, RZ ;  /* 0x0000000102027810 */ /* 0x000fc80007ffe0ff */
[----:B------:R-:W-:-:S03]  /*02a0*/  LOP3.LUT R2, R2, 0x3, RZ, 0xc0, !PT ;  /* 0x0000000302027812 */ /* 0x000fc600078ec0ff */
[----:B------:R-:W1:Y:S01]  /*02b0*/  LDC.64 R10, c[0x0][0x388] ;  /* 0x0000e200ff0a7b82 */ /* 0x000e620000000a00 */
[----:B------:R-:W-:-:S07]  /*02c0*/  IADD3 R2, PT, PT, -R2, RZ, RZ ;  /* 0x000000ff02027210 */ /* 0x000fce0007ffe1ff */
.L_x_9:
[----:B-1----:R-:W-:-:S04]  /*02d0*/  IMAD.WIDE R6, R3, 0x4, R10 ;  /* 0x0000000403067825 */ /* 0x002fc800078e020a */
[----:B0-2---:R-:W-:Y:S02]  /*02e0*/  IMAD.WIDE R4, R3, 0x4, R8 ;  /* 0x0000000403047825 */ /* 0x005fe400078e0208 */
[----:B------:R-:W2:Y:S04]  /*02f0*/  LDG.E R6, desc[UR4][R6.64] ;  /* 0x0000000406067981 */ /* 0x000ea8000c1e1900 */
[----:B------:R-:W2:Y:S01]  /*0300*/  LDG.E R13, desc[UR4][R4.64] ;  /* 0x00000004040d7981 */ /* 0x000ea2000c1e1900 */
[----:B------:R-:W-:Y:S01]  /*0310*/  VIADD R2, R2, 0x1 ;  /* 0x0000000102027836 */ /* 0x000fe20000000000 */
[----:B------:R-:W-:-:S04]  /*0320*/  IADD3 R3, PT, PT, R0, R3, RZ ;  /* 0x0000000300037210 */ /* 0x000fc80007ffe0ff */
[----:B------:R-:W-:Y:S01]  /*0330*/  ISETP.NE.AND P0, PT, R2, RZ, PT ;  /* 0x000000ff0200720c */ /* 0x000fe20003f05270 */
[----:B--2---:R-:W-:-:S05]  /*0340*/  FADD R13, R6, -R13 ;  /* 0x8000000d060d7221 */ /* 0x004fca0000000000 */
[----:B------:R2:W-:Y:S07]  /*0350*/  STG.E desc[UR4][R4.64], R13 ;  /* 0x0000000d04007986 */ /* 0x0005ee000c101904 */
[----:B------:R-:W-:Y:S05]  /*0360*/  @P0 BRA `(.L_x_9) ;  /* 0xfffffffc00d80947 */ /* 0x000fea000383ffff */
.L_x_8:
[----:B------:R-:W-:Y:S05]  /*0370*/  BSYNC.RECONVERGENT B0 ;  /* 0x0000000000007941 */ /* 0x000fea0003800200 */
.L_x_7:
[----:B------:R-:W-:Y:S05]  /*0380*/  @!P1 EXIT ;  /* 0x000000000000994d */ /* 0x000fea0003800000 */
.L_x_10:
[----:B-12---:R-:W0:Y:S08]  /*0390*/  LDC.64 R4, c[0x0][0x388] ;  /* 0x0000e200ff047b82 */ /* 0x006e300000000a00 */
[----:B------:R-:W1:Y:S01]  /*03a0*/  LDC.64 R6, c[0x0][0x390] ;  /* 0x0000e400ff067b82 */ /* 0x000e620000000a00 */
[----:B0-----:R-:W-:-:S05]  /*03b0*/  IMAD.WIDE R12, R3, 0x4, R4 ;  /* 0x00000004030c7825 */ /* 0x001fca00078e0204 */
[----:B------:R-:W2:Y:S01]  /*03c0*/  LDG.E R2, desc[UR4][R12.64] ;  /* 0x000000040c027981 */ /* 0x000ea2000c1e1900 */
[----:B-1----:R-:W-:-:S05]  /*03d0*/  IMAD.WIDE R14, R3, 0x4, R6 ;  /* 0x00000004030e7825 */ /* 0x002fca00078e0206 */
[----:B------:R-:W2:Y:S01]  /*03e0*/  LDG.E R5, desc[UR4][R14.64] ;  /* 0x000000040e057981 */ /* 0x000ea2000c1e1900 */
[----:B------:R-:W-:-:S04]  /*03f0*/  IMAD.WIDE R6, R0, 0x4, R14 ;  /* 0x0000000400067825 */ /* 0x000fc800078e020e */
[----:B--2---:R-:W-:Y:S01]  /*0400*/  FADD R17, R2, -R5 ;  /* 0x8000000502117221 */ /* 0x004fe20000000000 */
[----:B------:R-:W-:-:S04]  /*0410*/  IMAD.WIDE R4, R0, 0x4, R12 ;  /* 0x0000000400047825 */ /* 0x000fc800078e020c */
[----:B------:R0:W-:Y:S04]  /*0420*/  STG.E desc[UR4][R14.64], R17 ;  /* 0x000000110e007986 */ /* 0x0001e8000c101904 */
[----:B------:R-:W2:Y:S04]  /*0430*/  LDG.E R2, desc[UR4][R4.64] ;  /* 0x0000000404027981 */ /* 0x000ea8000c1e1900 */
[----:B------:R-:W2:Y:S01]  /*0440*/  LDG.E R9, desc[UR4][R6.64] ;  /* 0x0000000406097981 */ /* 0x000ea2000c1e1900 */
[----:B------:R-:W-:-:S04]  /*0450*/  IMAD.WIDE R10, R0, 0x4, R6 ;  /* 0x00000004000a7825 */ /* 0x000fc800078e0206 */
[----:B--2---:R-:W-:Y:S01]  /*0460*/  FADD R19, R2, -R9 ;  /* 0x8000000902137221 */ /* 0x004fe20000000000 */
[----:B------:R-:W-:-:S04]  /*0470*/  IMAD.WIDE R8, R0, 0x4, R4 ;  /* 0x0000000400087825 */ /* 0x000fc800078e0204 */
[----:B------:R1:W-:Y:S04]  /*0480*/  STG.E desc[UR4][R6.64], R19 ;  /* 0x0000001306007986 */ /* 0x0003e8000c101904 */
[----:B------:R-:W2:Y:S04]  /*0490*/  LDG.E R2, desc[UR4][R8.64] ;  /* 0x0000000408027981 */ /* 0x000ea8000c1e1900 */
[----:B------:R-:W2:Y:S01]  /*04a0*/  LDG.E R13, desc[UR4][R10.64] ;  /* 0x000000040a0d7981 */ /* 0x000ea2000c1e1900 */
[----:B0-----:R-:W-:-:S04]  /*04b0*/  IMAD.WIDE R14, R0, 0x4, R10 ;  /* 0x00000004000e7825 */ /* 0x001fc800078e020a */
[----:B--2---:R-:W-:Y:S01]  /*04c0*/  FADD R21, R2, -R13 ;  /* 0x8000000d02157221 */ /* 0x004fe20000000000 */
[----:B------:R-:W-:-:S04]  /*04d0*/  IMAD.WIDE R12, R0, 0x4, R8 ;  /* 0x00000004000c7825 */ /* 0x000fc800078e0208 */
[----:B------:R1:W-:Y:S04]  /*04e0*/  STG.E desc[UR4][R10.64], R21 ;  /* 0x000000150a007986 */ /* 0x0003e8000c101904 */
[----:B------:R-:W2:Y:S04]  /*04f0*/  LDG.E R12, desc[UR4][R12.64] ;  /* 0x000000040c0c7981 */ /* 0x000ea8000c1e1900 */
[----:B------:R-:W2:Y:S01]  /*0500*/  LDG.E R5, desc[UR4][R14.64] ;  /* 0x000000040e057981 */ /* 0x000ea2000c1e1900 */
[----:B------:R-:W-:-:S04]  /*0510*/  LEA R3, R0, R3, 0x2 ;  /* 0x0000000300037211 */ /* 0x000fc800078e10ff */
[----:B------:R-:W-:Y:S01]  /*0520*/  ISETP.GE.AND P0, PT, R3, UR6, PT ;  /* 0x0000000603007c0c */ /* 0x000fe2000bf06270 */
[----:B--2---:R-:W-:-:S05]  /*0530*/  FADD R5, R12, -R5 ;  /* 0x800000050c057221 */ /* 0x004fca0000000000 */
[----:B------:R1:W-:Y:S07]  /*0540*/  STG.E desc[UR4][R14.64], R5 ;  /* 0x000000050e007986 */ /* 0x0003ee000c101904 */
[----:B------:R-:W-:Y:S05]  /*0550*/  @!P0 BRA `(.L_x_10) ;  /* 0xfffffffc008c8947 */ /* 0x000fea000383ffff */
[----:B------:R-:W-:Y:S05]  /*0560*/  EXIT ;  /* 0x000000000000794d */ /* 0x000fea0003800000 */
.L_x_11:
        /* <DEDUP_REMOVED lines=9> */
.L_x_13:


//--------------------- .nv.shared._Z18vector_dot_productiPfS_S_ --------------------------
	.section	.nv.shared._Z18vector_dot_productiPfS_S_,"aw",@nobits
	.sectionflags	@""
	.align	16
	.zero		1024


//--------------------- .nv.shared.reserved.0     --------------------------
	.section	.nv.shared.reserved.0,"aw",@nobits
	.weak		__nv_reservedSMEM_offset_0_alias
	.size		__nv_reservedSMEM_offset_0_alias, 0, 64
	.other		__nv_reservedSMEM_offset_0_alias,@"STO_CUDA_RESERVED_SHARED STV_DEFAULT"
__nv_reservedSMEM_offset_0_alias:
	.zero		0
	.zero		64


//--------------------- .nv.shared._Z18vector_subtractioniPfS_ --------------------------
	.section	.nv.shared._Z18vector_subtractioniPfS_,"aw",@nobits
	.sectionflags	@""
	.align	16
	.zero		1024


//--------------------- .nv.constant0._Z18vector_dot_productiPfS_S_ --------------------------
	.section	.nv.constant0._Z18vector_dot_productiPfS_S_,"a",@progbits
	.sectionflags	@""
	.align	4
.nv.constant0._Z18vector_dot_productiPfS_S_:
	.zero		928


//--------------------- .nv.constant0._Z18vector_subtractioniPfS_ --------------------------
	.section	.nv.constant0._Z18vector_subtractioniPfS_,"a",@progbits
	.sectionflags	@""
	.align	4
.nv.constant0._Z18vector_subtractioniPfS_:
	.zero		920


//--------------------- SYMBOLS --------------------------

	.type		.nv.reservedSmem.offset0,@object
	.size		.nv.reservedSmem.offset0,0x4
	.type		.nv.reservedSmem.cap,@object
	.size		.nv.reservedSmem.cap,0x4
